//
// Generated by NVIDIA NVVM Compiler
//
// Compiler Build ID: CL-36424714
// Cuda compilation tools, release 13.0, V13.0.88
// Based on NVVM 20.0.0
//

.version 9.0
.target sm_100
.address_size 64

	// .globl	_Z19matrixAddAndComputePfS_S_i

.visible .entry _Z19matrixAddAndComputePfS_S_i(
	.param .u64 .ptr .align 1 _Z19matrixAddAndComputePfS_S_i_param_0,
	.param .u64 .ptr .align 1 _Z19matrixAddAndComputePfS_S_i_param_1,
	.param .u64 .ptr .align 1 _Z19matrixAddAndComputePfS_S_i_param_2,
	.param .u32 _Z19matrixAddAndComputePfS_S_i_param_3
)
{
	.reg .pred 	%p<10>;
	.reg .b32 	%r<24>;
	.reg .b32 	%f<125>;
	.reg .b64 	%rd<11>;

	ld.param.u64 	%rd4, [_Z19matrixAddAndComputePfS_S_i_param_0];
	ld.param.u64 	%rd5, [_Z19matrixAddAndComputePfS_S_i_param_1];
	ld.param.u64 	%rd6, [_Z19matrixAddAndComputePfS_S_i_param_2];
	ld.param.u32 	%r10, [_Z19matrixAddAndComputePfS_S_i_param_3];
	setp.lt.s32 	%p1, %r10, 1;
	@%p1 bra 	$L__BB0_13;
	cvta.to.global.u64 	%rd7, %rd4;
	cvta.to.global.u64 	%rd8, %rd5;
	cvta.to.global.u64 	%rd9, %rd6;
	mov.u32 	%r11, %tid.x;
	mov.u32 	%r12, %ntid.x;
	mov.u32 	%r13, %ctaid.x;
	mad.lo.s32 	%r14, %r13, %r12, %r11;
	shl.b32 	%r15, %r14, 11;
	mov.u32 	%r16, %tid.y;
	mov.u32 	%r17, %ntid.y;
	mov.u32 	%r18, %ctaid.y;
	mad.lo.s32 	%r19, %r18, %r17, %r16;
	add.s32 	%r20, %r15, %r19;
	mul.wide.s32 	%rd10, %r20, 4;
	add.s64 	%rd1, %rd7, %rd10;
	add.s64 	%rd2, %rd8, %rd10;
	add.s64 	%rd3, %rd9, %rd10;
	and.b32  	%r1, %r10, 15;
	setp.lt.u32 	%p2, %r10, 16;
	@%p2 bra 	$L__BB0_4;
	ld.global.f32 	%f123, [%rd3];
	and.b32  	%r21, %r10, 2147483632;
	neg.s32 	%r22, %r21;
$L__BB0_3:
	.pragma "nounroll";
	ld.global.f32 	%f7, [%rd1];
	ld.global.f32 	%f8, [%rd2];
	add.f32 	%f9, %f7, %f8;
	add.f32 	%f10, %f123, %f9;
	st.global.f32 	[%rd3], %f10;
	ld.global.f32 	%f11, [%rd1];
	ld.global.f32 	%f12, [%rd2];
	add.f32 	%f13, %f11, %f12;
	add.f32 	%f14, %f10, %f13;
	st.global.f32 	[%rd3], %f14;
	ld.global.f32 	%f15, [%rd1];
	ld.global.f32 	%f16, [%rd2];
	add.f32 	%f17, %f15, %f16;
	add.f32 	%f18, %f14, %f17;
	st.global.f32 	[%rd3], %f18;
	ld.global.f32 	%f19, [%rd1];
	ld.global.f32 	%f20, [%rd2];
	add.f32 	%f21, %f19, %f20;
	add.f32 	%f22, %f18, %f21;
	st.global.f32 	[%rd3], %f22;
	ld.global.f32 	%f23, [%rd1];
	ld.global.f32 	%f24, [%rd2];
	add.f32 	%f25, %f23, %f24;
	add.f32 	%f26, %f22, %f25;
	st.global.f32 	[%rd3], %f26;
	ld.global.f32 	%f27, [%rd1];
	ld.global.f32 	%f28, [%rd2];
	add.f32 	%f29, %f27, %f28;
	add.f32 	%f30, %f26, %f29;
	st.global.f32 	[%rd3], %f30;
	ld.global.f32 	%f31, [%rd1];
	ld.global.f32 	%f32, [%rd2];
	add.f32 	%f33, %f31, %f32;
	add.f32 	%f34, %f30, %f33;
	st.global.f32 	[%rd3], %f34;
	ld.global.f32 	%f35, [%rd1];
	ld.global.f32 	%f36, [%rd2];
	add.f32 	%f37, %f35, %f36;
	add.f32 	%f38, %f34, %f37;
	st.global.f32 	[%rd3], %f38;
	ld.global.f32 	%f39, [%rd1];
	ld.global.f32 	%f40, [%rd2];
	add.f32 	%f41, %f39, %f40;
	add.f32 	%f42, %f38, %f41;
	st.global.f32 	[%rd3], %f42;
	ld.global.f32 	%f43, [%rd1];
	ld.global.f32 	%f44, [%rd2];
	add.f32 	%f45, %f43, %f44;
	add.f32 	%f46, %f42, %f45;
	st.global.f32 	[%rd3], %f46;
	ld.global.f32 	%f47, [%rd1];
	ld.global.f32 	%f48, [%rd2];
	add.f32 	%f49, %f47, %f48;
	add.f32 	%f50, %f46, %f49;
	st.global.f32 	[%rd3], %f50;
	ld.global.f32 	%f51, [%rd1];
	ld.global.f32 	%f52, [%rd2];
	add.f32 	%f53, %f51, %f52;
	add.f32 	%f54, %f50, %f53;
	st.global.f32 	[%rd3], %f54;
	ld.global.f32 	%f55, [%rd1];
	ld.global.f32 	%f56, [%rd2];
	add.f32 	%f57, %f55, %f56;
	add.f32 	%f58, %f54, %f57;
	st.global.f32 	[%rd3], %f58;
	ld.global.f32 	%f59, [%rd1];
	ld.global.f32 	%f60, [%rd2];
	add.f32 	%f61, %f59, %f60;
	add.f32 	%f62, %f58, %f61;
	st.global.f32 	[%rd3], %f62;
	ld.global.f32 	%f63, [%rd1];
	ld.global.f32 	%f64, [%rd2];
	add.f32 	%f65, %f63, %f64;
	add.f32 	%f66, %f62, %f65;
	st.global.f32 	[%rd3], %f66;
	ld.global.f32 	%f67, [%rd1];
	ld.global.f32 	%f68, [%rd2];
	add.f32 	%f69, %f67, %f68;
	add.f32 	%f123, %f66, %f69;
	st.global.f32 	[%rd3], %f123;
	add.s32 	%r22, %r22, 16;
	setp.ne.s32 	%p3, %r22, 0;
	@%p3 bra 	$L__BB0_3;
$L__BB0_4:
	setp.eq.s32 	%p4, %r1, 0;
	@%p4 bra 	$L__BB0_13;
	and.b32  	%r5, %r10, 7;
	setp.lt.u32 	%p5, %r1, 8;
	@%p5 bra 	$L__BB0_7;
	ld.global.f32 	%f70, [%rd1];
	ld.global.f32 	%f71, [%rd2];
	add.f32 	%f72, %f70, %f71;
	ld.global.f32 	%f73, [%rd3];
	add.f32 	%f74, %f73, %f72;
	st.global.f32 	[%rd3], %f74;
	ld.global.f32 	%f75, [%rd1];
	ld.global.f32 	%f76, [%rd2];
	add.f32 	%f77, %f75, %f76;
	add.f32 	%f78, %f74, %f77;
	st.global.f32 	[%rd3], %f78;
	ld.global.f32 	%f79, [%rd1];
	ld.global.f32 	%f80, [%rd2];
	add.f32 	%f81, %f79, %f80;
	add.f32 	%f82, %f78, %f81;
	st.global.f32 	[%rd3], %f82;
	ld.global.f32 	%f83, [%rd1];
	ld.global.f32 	%f84, [%rd2];
	add.f32 	%f85, %f83, %f84;
	add.f32 	%f86, %f82, %f85;
	st.global.f32 	[%rd3], %f86;
	ld.global.f32 	%f87, [%rd1];
	ld.global.f32 	%f88, [%rd2];
	add.f32 	%f89, %f87, %f88;
	add.f32 	%f90, %f86, %f89;
	st.global.f32 	[%rd3], %f90;
	ld.global.f32 	%f91, [%rd1];
	ld.global.f32 	%f92, [%rd2];
	add.f32 	%f93, %f91, %f92;
	add.f32 	%f94, %f90, %f93;
	st.global.f32 	[%rd3], %f94;
	ld.global.f32 	%f95, [%rd1];
	ld.global.f32 	%f96, [%rd2];
	add.f32 	%f97, %f95, %f96;
	add.f32 	%f98, %f94, %f97;
	st.global.f32 	[%rd3], %f98;
	ld.global.f32 	%f99, [%rd1];
	ld.global.f32 	%f100, [%rd2];
	add.f32 	%f101, %f99, %f100;
	add.f32 	%f102, %f98, %f101;
	st.global.f32 	[%rd3], %f102;
$L__BB0_7:
	setp.eq.s32 	%p6, %r5, 0;
	@%p6 bra 	$L__BB0_13;
	and.b32  	%r6, %r10, 3;
	setp.lt.u32 	%p7, %r5, 4;
	@%p7 bra 	$L__BB0_10;
	ld.global.f32 	%f103, [%rd1];
	ld.global.f32 	%f104, [%rd2];
	add.f32 	%f105, %f103, %f104;
	ld.global.f32 	%f106, [%rd3];
	add.f32 	%f107, %f106, %f105;
	st.global.f32 	[%rd3], %f107;
	ld.global.f32 	%f108, [%rd1];
	ld.global.f32 	%f109, [%rd2];
	add.f32 	%f110, %f108, %f109;
	add.f32 	%f111, %f107, %f110;
	st.global.f32 	[%rd3], %f111;
	ld.global.f32 	%f112, [%rd1];
	ld.global.f32 	%f113, [%rd2];
	add.f32 	%f114, %f112, %f113;
	add.f32 	%f115, %f111, %f114;
	st.global.f32 	[%rd3], %f115;
	ld.global.f32 	%f116, [%rd1];
	ld.global.f32 	%f117, [%rd2];
	add.f32 	%f118, %f116, %f117;
	add.f32 	%f119, %f115, %f118;
	st.global.f32 	[%rd3], %f119;
$L__BB0_10:
	setp.eq.s32 	%p8, %r6, 0;
	@%p8 bra 	$L__BB0_13;
	ld.global.f32 	%f124, [%rd3];
	neg.s32 	%r23, %r6;
$L__BB0_12:
	.pragma "nounroll";
	ld.global.f32 	%f120, [%rd1];
	ld.global.f32 	%f121, [%rd2];
	add.f32 	%f122, %f120, %f121;
	add.f32 	%f124, %f124, %f122;
	st.global.f32 	[%rd3], %f124;
	add.s32 	%r23, %r23, 1;
	setp.ne.s32 	%p9, %r23, 0;
	@%p9 bra 	$L__BB0_12;
$L__BB0_13:
	ret;

}


// ===== COMPILED SASS (sm_100) =====

	.target	sm_100

	.elftype	@"ET_EXEC"


//--------------------- .note.nv.tkinfo           --------------------------
	.section	.note.nv.tkinfo,"",@"SHT_NOTE"
	.sectionflags	@"SHF_NOTE_NV_TKINFO"
	.tkinfo
        /*0018*/ 	.word	0x00000002
        /*0030*/ 	.string	""
        /*0030*/ 	.string	"ptxas"
        /*0030*/ 	.string	"Cuda compilation tools, release 13.0, V13.0.88"
        /*0030*/ 	.string	"Build cuda_13.0.r13.0/compiler.36424714_0"
        /*0030*/ 	.string	"-arch sm_100 -m 64 "



//--------------------- .note.nv.cuinfo           --------------------------
	.section	.note.nv.cuinfo,"",@"SHT_NOTE"
	.sectionflags	@"SHF_NOTE_NV_CUINFO"
        /*0018*/ 	.short	0x0002
        /*001a*/ 	.short	0x0064
        /*001c*/ 	.short	0x0082
	.zero		2


//--------------------- .nv.info                  --------------------------
	.section	.nv.info,"",@"SHT_CUDA_INFO"
	.align	4


	//----- nvinfo : EIATTR_REGCOUNT
	.align		4
        /*0000*/ 	.byte	0x04, 0x2f
        /*0002*/ 	.short	(.L_1 - .L_0)
	.align		4
.L_0:
        /*0004*/ 	.word	index@(_Z19matrixAddAndComputePfS_S_i)
        /*0008*/ 	.word	0x00000010


	//----- nvinfo : EIATTR_FRAME_SIZE
	.align		4
.L_1:
        /*000c*/ 	.byte	0x04, 0x11
        /*000e*/ 	.short	(.L_3 - .L_2)
	.align		4
.L_2:
        /*0010*/ 	.word	index@(_Z19matrixAddAndComputePfS_S_i)
        /*0014*/ 	.word	0x00000000


	//----- nvinfo : EIATTR_MIN_STACK_SIZE
	.align		4
.L_3:
        /*0018*/ 	.byte	0x04, 0x12
        /*001a*/ 	.short	(.L_5 - .L_4)
	.align		4
.L_4:
        /*001c*/ 	.word	index@(_Z19matrixAddAndComputePfS_S_i)
        /*0020*/ 	.word	0x00000000
.L_5:


//--------------------- .nv.compat                --------------------------
	.section	.nv.compat,"",@"SHT_CUDA_COMPAT_INFO"
	.align	4
        /*0000*/ 	.byte	0x02, 0x09, 0x00, 0x00, 0x02, 0x02, 0x01, 0x00, 0x02, 0x05, 0x05, 0x00, 0x03, 0x07, 0x01, 0x01
        /*0010*/ 	.byte	0x02, 0x03, 0x00, 0x00, 0x02, 0x06, 0x01, 0x00, 0x04, 0x0b, 0x08, 0x00, 0x09, 0x00, 0x00, 0x00
        /*0020*/ 	.byte	0x00, 0x00, 0x00, 0x00


//--------------------- .nv.info._Z19matrixAddAndComputePfS_S_i --------------------------
	.section	.nv.info._Z19matrixAddAndComputePfS_S_i,"",@"SHT_CUDA_INFO"
	.sectionflags	@""
	.align	4


	//----- nvinfo : EIATTR_CUDA_API_VERSION
	.align		4
        /*0000*/ 	.byte	0x04, 0x37
        /*0002*/ 	.short	(.L_7 - .L_6)
.L_6:
        /*0004*/ 	.word	0x00000082


	//----- nvinfo : EIATTR_KPARAM_INFO
	.align		4
.L_7:
        /*0008*/ 	.byte	0x04, 0x17
        /*000a*/ 	.short	(.L_9 - .L_8)
.L_8:
        /*000c*/ 	.word	0x00000000
        /*0010*/ 	.short	0x0003
        /*0012*/ 	.short	0x0018
        /*0014*/ 	.byte	0x00, 0xf0, 0x11, 0x00


	//----- nvinfo : EIATTR_KPARAM_INFO
	.align		4
.L_9:
        /*0018*/ 	.byte	0x04, 0x17
        /*001a*/ 	.short	(.L_11 - .L_10)
.L_10:
        /*001c*/ 	.word	0x00000000
        /*0020*/ 	.short	0x0002
        /*0022*/ 	.short	0x0010
        /*0024*/ 	.byte	0x00, 0xf5, 0x21, 0x00


	//----- nvinfo : EIATTR_KPARAM_INFO
	.align		4
.L_11:
        /*0028*/ 	.byte	0x04, 0x17
        /*002a*/ 	.short	(.L_13 - .L_12)
.L_12:
        /*002c*/ 	.word	0x00000000
        /*0030*/ 	.short	0x0001
        /*0032*/ 	.short	0x0008
        /*0034*/ 	.byte	0x00, 0xf5, 0x21, 0x00


	//----- nvinfo : EIATTR_KPARAM_INFO
	.align		4
.L_13:
        /*0038*/ 	.byte	0x04, 0x17
        /*003a*/ 	.short	(.L_15 - .L_14)
.L_14:
        /*003c*/ 	.word	0x00000000
        /*0040*/ 	.short	0x0000
        /*0042*/ 	.short	0x0000
        /*0044*/ 	.byte	0x00, 0xf5, 0x21, 0x00


	//----- nvinfo : EIATTR_SPARSE_MMA_MASK
	.align		4
.L_15:
        /*0048*/ 	.byte	0x03, 0x50
        /*004a*/ 	.short	0x0000


	//----- nvinfo : EIATTR_MAXREG_COUNT
	.align		4
        /*004c*/ 	.byte	0x03, 0x1b
        /*004e*/ 	.short	0x00ff


	//----- nvinfo : EIATTR_MERCURY_ISA_VERSION
	.align		4
        /*0050*/ 	.byte	0x03, 0x5f
        /*0052*/ 	.short	0x0101


	//----- nvinfo : EIATTR_VRC_CTA_INIT_COUNT
	.align		4
        /*0054*/ 	.byte	0x02, 0x4a
	.zero		1
	.zero		1


	//----- nvinfo : EIATTR_EXIT_INSTR_OFFSETS
	.align		4
        /*0058*/ 	.byte	0x04, 0x1c
        /*005a*/ 	.short	(.L_17 - .L_16)


	//   ....[0]....
.L_16:
        /*005c*/ 	.word	0x00000030


	//   ....[1]....
        /*0060*/ 	.word	0x000006e0


	//   ....[2]....
        /*0064*/ 	.word	0x000009c0


	//   ....[3]....
        /*0068*/ 	.word	0x00000b60


	//   ....[4]....
        /*006c*/ 	.word	0x00000c10


	//----- nvinfo : EIATTR_CBANK_PARAM_SIZE
	.align		4
.L_17:
        /*0070*/ 	.byte	0x03, 0x19
        /*0072*/ 	.short	0x001c


	//----- nvinfo : EIATTR_PARAM_CBANK
	.align		4
        /*0074*/ 	.byte	0x04, 0x0a
        /*0076*/ 	.short	(.L_19 - .L_18)
	.align		4
.L_18:
        /*0078*/ 	.word	index@(.nv.constant0._Z19matrixAddAndComputePfS_S_i)
        /*007c*/ 	.short	0x0380
        /*007e*/ 	.short	0x001c


	//----- nvinfo : EIATTR_SW_WAR
	.align		4
.L_19:
        /*0080*/ 	.byte	0x04, 0x36
        /*0082*/ 	.short	(.L_21 - .L_20)
.L_20:
        /*0084*/ 	.word	0x00000008
.L_21:


//--------------------- .nv.callgraph             --------------------------
	.section	.nv.callgraph,"",@"SHT_CUDA_CALLGRAPH"
	.align	4
	.sectionentsize	8
	.align		4
        /*0000*/ 	.word	0x00000000
	.align		4
        /*0004*/ 	.word	0xffffffff
	.align		4
        /*0008*/ 	.word	0x00000000
	.align		4
        /*000c*/ 	.word	0xfffffffe
	.align		4
        /*0010*/ 	.word	0x00000000
	.align		4
        /*0014*/ 	.word	0xfffffffd
	.align		4
        /*0018*/ 	.word	0x00000000
	.align		4
        /*001c*/ 	.word	0xfffffffc


//--------------------- .text._Z19matrixAddAndComputePfS_S_i --------------------------
	.section	.text._Z19matrixAddAndComputePfS_S_i,"ax",@progbits
	.align	128
        .global         _Z19matrixAddAndComputePfS_S_i
        .type           _Z19matrixAddAndComputePfS_S_i,@function
        .size           _Z19matrixAddAndComputePfS_S_i,(.L_x_6 - _Z19matrixAddAndComputePfS_S_i)
        .other          _Z19matrixAddAndComputePfS_S_i,@"STO_CUDA_ENTRY STV_DEFAULT"
_Z19matrixAddAndComputePfS_S_i:
.text._Z19matrixAddAndComputePfS_S_i:
[----:B------:R-:W-:Y:S08]  /*0000*/  LDC R1, c[0x0][0x37c] ;  /* 0x0000df00ff017b82 */ /* 0x000ff00000000800 */
[----:B------:R-:W0:Y:S02]  /*0010*/  LDC R0, c[0x0][0x398] ;  /* 0x0000e600ff007b82 */ /* 0x000e240000000800 */
[----:B0-----:R-:W-:-:S13]  /*0020*/  ISETP.GE.AND P0, PT, R0, 0x1, PT ;  /* 0x000000010000780c */ /* 0x001fda0003f06270 */
[----:B------:R-:W-:Y:S05]  /*0030*/  @!P0 EXIT ;  /* 0x000000000000894d */ /* 0x000fea0003800000 */
[----:B------:R-:W0:Y:S01]  /*0040*/  S2R R8, SR_TID.X ;  /* 0x0000000000087919 */ /* 0x000e220000002100 */
[----:B------:R-:W0:Y:S01]  /*0050*/  LDCU UR4, c[0x0][0x360] ;  /* 0x00006c00ff0477ac */ /* 0x000e220008000800 */
[----:B------:R-:W1:Y:S01]  /*0060*/  LDC.64 R2, c[0x0][0x380] ;  /* 0x0000e000ff027b82 */ /* 0x000e620000000a00 */
[C---:B------:R-:W-:Y:S01]  /*0070*/  ISETP.GE.U32.AND P1, PT, R0.reuse, 0x10, PT ;  /* 0x000000100000780c */ /* 0x040fe20003f26070 */
[----:B------:R-:W0:Y:S01]  /*0080*/  S2R R9, SR_CTAID.X ;  /* 0x0000000000097919 */ /* 0x000e220000002500 */
[----:B------:R-:W2:Y:S01]  /*0090*/  LDCU UR5, c[0x0][0x364] ;  /* 0x00006c80ff0577ac */ /* 0x000ea20008000800 */
[----:B------:R-:W-:Y:S01]  /*00a0*/  LOP3.LUT R12, R0, 0xf, RZ, 0xc0, !PT ;  /* 0x0000000f000c7812 */ /* 0x000fe200078ec0ff */
[----:B------:R-:W2:Y:S03]  /*00b0*/  S2R R10, SR_TID.Y ;  /* 0x00000000000a7919 */ /* 0x000ea60000002200 */
[----:B------:R-:W3:Y:S01]  /*00c0*/  LDC.64 R4, c[0x0][0x388] ;  /* 0x0000e200ff047b82 */ /* 0x000ee20000000a00 */
[----:B------:R-:W-:Y:S01]  /*00d0*/  ISETP.NE.AND P0, PT, R12, RZ, PT ;  /* 0x000000ff0c00720c */ /* 0x000fe20003f05270 */
[----:B------:R-:W2:Y:S06]  /*00e0*/  S2R R11, SR_CTAID.Y ;  /* 0x00000000000b7919 */ /* 0x000eac0000002600 */
[----:B------:R-:W4:Y:S01]  /*00f0*/  LDC.64 R6, c[0x0][0x390] ;  /* 0x0000e400ff067b82 */ /* 0x000f220000000a00 */
[----:B0-----:R-:W-:-:S02]  /*0100*/  IMAD R8, R9, UR4, R8 ;  /* 0x0000000409087c24 */ /* 0x001fc4000f8e0208 */
[----:B--2---:R-:W-:Y:S01]  /*0110*/  IMAD R9, R11, UR5, R10 ;  /* 0x000000050b097c24 */ /* 0x004fe2000f8e020a */
[----:B------:R-:W0:Y:S04]  /*0120*/  LDCU.64 UR4, c[0x0][0x358] ;  /* 0x00006b00ff0477ac */ /* 0x000e280008000a00 */
[----:B------:R-:W-:-:S05]  /*0130*/  LEA R9, R8, R9, 0xb ;  /* 0x0000000908097211 */ /* 0x000fca00078e58ff */
[----:B-1----:R-:W-:-:S04]  /*0140*/  IMAD.WIDE R2, R9, 0x4, R2 ;  /* 0x0000000409027825 */ /* 0x002fc800078e0202 */
[----:B---3--:R-:W-:-:S04]  /*0150*/  IMAD.WIDE R4, R9, 0x4, R4 ;  /* 0x0000000409047825 */ /* 0x008fc800078e0204 */
[----:B----4-:R-:W-:Y:S01]  /*0160*/  IMAD.WIDE R6, R9, 0x4, R6 ;  /* 0x0000000409067825 */ /* 0x010fe200078e0206 */
[----:B0-----:R-:W-:Y:S06]  /*0170*/  @!P1 BRA `(.L_x_0) ;  /* 0x0000000400589947 */ /* 0x001fec0003800000 */
[----:B------:R0:W5:Y:S01]  /*0180*/  LDG.E R9, desc[UR4][R6.64] ;  /* 0x0000000406097981 */ /* 0x000162000c1e1900 */
[----:B------:R-:W-:-:S04]  /*0190*/  LOP3.LUT R8, R0, 0x7ffffff0, RZ, 0xc0, !PT ;  /* 0x7ffffff000087812 */ /* 0x000fc800078ec0ff */
[----:B------:R-:W-:-:S07]  /*01a0*/  IADD3 R8, PT, PT, -R8, RZ, RZ ;  /* 0x000000ff08087210 */ /* 0x000fce0007ffe1ff */
.L_x_1:
[----:B--2---:R-:W2:Y:S04]  /*01b0*/  LDG.E R10, desc[UR4][R2.64] ;  /* 0x00000004020a7981 */ /* 0x004ea8000c1e1900 */
[----:B------:R-:W2:Y:S02]  /*01c0*/  LDG.E R11, desc[UR4][R4.64] ;  /* 0x00000004040b7981 */ /* 0x000ea4000c1e1900 */
[----:B--2---:R-:W-:-:S04]  /*01d0*/  FADD R10, R10, R11 ;  /* 0x0000000b0a0a7221 */ /* 0x004fc80000000000 */
[----:B-----5:R-:W-:-:S05]  /*01e0*/  FADD R9, R10, R9 ;  /* 0x000000090a097221 */ /* 0x020fca0000000000 */
[----:B------:R1:W-:Y:S04]  /*01f0*/  STG.E desc[UR4][R6.64], R9 ;  /* 0x0000000906007986 */ /* 0x0003e8000c101904 */
[----:B------:R-:W2:Y:S04]  /*0200*/  LDG.E R10, desc[UR4][R2.64] ;  /* 0x00000004020a7981 */ /* 0x000ea8000c1e1900 */
[----:B------:R-:W2:Y:S02]  /*0210*/  LDG.E R11, desc[UR4][R4.64] ;  /* 0x00000004040b7981 */ /* 0x000ea4000c1e1900 */
[----:B--2---:R-:W-:-:S04]  /*0220*/  FADD R10, R10, R11 ;  /* 0x0000000b0a0a7221 */ /* 0x004fc80000000000 */
[----:B------:R-:W-:-:S05]  /*0230*/  FADD R11, R9, R10 ;  /* 0x0000000a090b7221 */ /* 0x000fca0000000000 */
[----:B------:R2:W-:Y:S04]  /*0240*/  STG.E desc[UR4][R6.64], R11 ;  /* 0x0000000b06007986 */ /* 0x0005e8000c101904 */
[----:B------:R-:W3:Y:S04]  /*0250*/  LDG.E R10, desc[UR4][R2.64] ;  /* 0x00000004020a7981 */ /* 0x000ee8000c1e1900 */
[----:B------:R-:W3:Y:S02]  /*0260*/  LDG.E R13, desc[UR4][R4.64] ;  /* 0x00000004040d7981 */ /* 0x000ee4000c1e1900 */
[----:B---3--:R-:W-:-:S04]  /*0270*/  FADD R10, R10, R13 ;  /* 0x0000000d0a0a7221 */ /* 0x008fc80000000000 */
[----:B------:R-:W-:-:S05]  /*0280*/  FADD R13, R11, R10 ;  /* 0x0000000a0b0d7221 */ /* 0x000fca0000000000 */
[----:B------:R3:W-:Y:S04]  /*0290*/  STG.E desc[UR4][R6.64], R13 ;  /* 0x0000000d06007986 */ /* 0x0007e8000c101904 */
[----:B-1----:R-:W4:Y:S04]  /*02a0*/  LDG.E R9, desc[UR4][R2.64] ;  /* 0x0000000402097981 */ /* 0x002f28000c1e1900 */
[----:B------:R-:W4:Y:S02]  /*02b0*/  LDG.E R10, desc[UR4][R4.64] ;  /* 0x00000004040a7981 */ /* 0x000f24000c1e1900 */
[----:B----4-:R-:W-:-:S04]  /*02c0*/  FADD R10, R9, R10 ;  /* 0x0000000a090a7221 */ /* 0x010fc80000000000 */
[----:B------:R-:W-:-:S05]  /*02d0*/  FADD R9, R13, R10 ;  /* 0x0000000a0d097221 */ /* 0x000fca0000000000 */
[----:B------:R1:W-:Y:S04]  /*02e0*/  STG.E desc[UR4][R6.64], R9 ;  /* 0x0000000906007986 */ /* 0x0003e8000c101904 */
[----:B------:R-:W4:Y:S04]  /*02f0*/  LDG.E R10, desc[UR4][R2.64] ;  /* 0x00000004020a7981 */ /* 0x000f28000c1e1900 */
[----:B--2---:R-:W4:Y:S02]  /*0300*/  LDG.E R11, desc[UR4][R4.64] ;  /* 0x00000004040b7981 */ /* 0x004f24000c1e1900 */
[----:B----4-:R-:W-:-:S04]  /*0310*/  FADD R10, R10, R11 ;  /* 0x0000000b0a0a7221 */ /* 0x010fc80000000000 */
[----:B------:R-:W-:-:S05]  /*0320*/  FADD R11, R9, R10 ;  /* 0x0000000a090b7221 */ /* 0x000fca0000000000 */
[----:B------:R2:W-:Y:S04]  /*0330*/  STG.E desc[UR4][R6.64], R11 ;  /* 0x0000000b06007986 */ /* 0x0005e8000c101904 */
[----:B------:R-:W4:Y:S04]  /*0340*/  LDG.E R10, desc[UR4][R2.64] ;  /* 0x00000004020a7981 */ /* 0x000f28000c1e1900 */
[----:B---3--:R-:W4:Y:S02]  /*0350*/  LDG.E R13, desc[UR4][R4.64] ;  /* 0x00000004040d7981 */ /* 0x008f24000c1e1900 */
[----:B----4-:R-:W-:-:S04]  /*0360*/  FADD R10, R10, R13 ;  /* 0x0000000d0a0a7221 */ /* 0x010fc80000000000 */
        /* <DEDUP_REMOVED lines=47> */
[----:B-1----:R-:W3:Y:S04]  /*0660*/  LDG.E R9, desc[UR4][R2.64] ;  /* 0x0000000402097981 */ /* 0x002ee8000c1e1900 */
[----:B------:R-:W3:Y:S01]  /*0670*/  LDG.E R10, desc[UR4][R4.64] ;  /* 0x00000004040a7981 */ /* 0x000ee2000c1e1900 */
[----:B------:R-:W-:-:S04]  /*0680*/  IADD3 R8, PT, PT, R8, 0x10, RZ ;  /* 0x0000001008087810 */ /* 0x000fc80007ffe0ff */
[----:B------:R-:W-:Y:S01]  /*0690*/  ISETP.NE.AND P1, PT, R8, RZ, PT ;  /* 0x000000ff0800720c */ /* 0x000fe20003f25270 */
[----:B---3--:R-:W-:-:S04]  /*06a0*/  FADD R10, R9, R10 ;  /* 0x0000000a090a7221 */ /* 0x008fc80000000000 */
[----:B------:R-:W-:-:S05]  /*06b0*/  FADD R9, R13, R10 ;  /* 0x0000000a0d097221 */ /* 0x000fca0000000000 */
[----:B------:R2:W-:Y:S03]  /*06c0*/  STG.E desc[UR4][R6.64], R9 ;  /* 0x0000000906007986 */ /* 0x0005e6000c101904 */
[----:B------:R-:W-:Y:S05]  /*06d0*/  @P1 BRA `(.L_x_1) ;  /* 0xfffffff800b41947 */ /* 0x000fea000383ffff */
.L_x_0:
[----:B------:R-:W-:Y:S05]  /*06e0*/  @!P0 EXIT ;  /* 0x000000000000894d */ /* 0x000fea0003800000 */
[----:B------:R-:W-:Y:S02]  /*06f0*/  ISETP.GE.U32.AND P0, PT, R12, 0x8, PT ;  /* 0x000000080c00780c */ /* 0x000fe40003f06070 */
[----:B------:R-:W-:-:S04]  /*0700*/  LOP3.LUT R10, R0, 0x7, RZ, 0xc0, !PT ;  /* 0x00000007000a7812 */ /* 0x000fc800078ec0ff */
[----:B------:R-:W-:-:S07]  /*0710*/  ISETP.NE.AND P1, PT, R10, RZ, PT ;  /* 0x000000ff0a00720c */ /* 0x000fce0003f25270 */
[----:B------:R-:W-:Y:S06]  /*0720*/  @!P0 BRA `(.L_x_2) ;  /* 0x0000000000a48947 */ /* 0x000fec0003800000 */
[----:B------:R-:W3:Y:S04]  /*0730*/  LDG.E R8, desc[UR4][R2.64] ;  /* 0x0000000402087981 */ /* 0x000ee8000c1e1900 */
[----:B--2---:R-:W3:Y:S04]  /*0740*/  LDG.E R9, desc[UR4][R4.64] ;  /* 0x0000000404097981 */ /* 0x004ee8000c1e1900 */
[----:B------:R-:W2:Y:S01]  /*0750*/  LDG.E R11, desc[UR4][R6.64] ;  /* 0x00000004060b7981 */ /* 0x000ea2000c1e1900 */
[----:B---3--:R-:W-:-:S04]  /*0760*/  FADD R8, R8, R9 ;  /* 0x0000000908087221 */ /* 0x008fc80000000000 */
[----:B--2---:R-:W-:-:S05]  /*0770*/  FADD R9, R8, R11 ;  /* 0x0000000b08097221 */ /* 0x004fca0000000000 */
        /* <DEDUP_REMOVED lines=11> */
[----:B------:R-:W4:Y:S04]  /*0830*/  LDG.E R8, desc[UR4][R2.64] ;  /* 0x0000000402087981 */ /* 0x000f28000c1e1900 */
[----:B-1----:R-:W4:Y:S02]  /*0840*/  LDG.E R9, desc[UR4][R4.64] ;  /* 0x0000000404097981 */ /* 0x002f24000c1e1900 */
        /* <DEDUP_REMOVED lines=22> */
[----:B------:R3:W-:Y:S02]  /*09b0*/  STG.E desc[UR4][R6.64], R11 ;  /* 0x0000000b06007986 */ /* 0x0007e4000c101904 */
.L_x_2:
[----:B------:R-:W-:Y:S05]  /*09c0*/  @!P1 EXIT ;  /* 0x000000000000994d */ /* 0x000fea0003800000 */
[----:B------:R-:W-:Y:S02]  /*09d0*/  ISETP.GE.U32.AND P0, PT, R10, 0x4, PT ;  /* 0x000000040a00780c */ /* 0x000fe40003f06070 */
[----:B------:R-:W-:-:S04]  /*09e0*/  LOP3.LUT R0, R0, 0x3, RZ, 0xc0, !PT ;  /* 0x0000000300007812 */ /* 0x000fc800078ec0ff */
[----:B------:R-:W-:-:S07]  /*09f0*/  ISETP.NE.AND P1, PT, R0, RZ, PT ;  /* 0x000000ff0000720c */ /* 0x000fce0003f25270 */
[----:B------:R-:W-:Y:S06]  /*0a00*/  @!P0 BRA `(.L_x_3) ;  /* 0x0000000000548947 */ /* 0x000fec0003800000 */
[----:B------:R-:W4:Y:S04]  /*0a10*/  LDG.E R8, desc[UR4][R2.64] ;  /* 0x0000000402087981 */ /* 0x000f28000c1e1900 */
[----:B--23--:R-:W4:Y:S04]  /*0a20*/  LDG.E R9, desc[UR4][R4.64] ;  /* 0x0000000404097981 */ /* 0x00cf28000c1e1900 */
[----:B------:R-:W2:Y:S01]  /*0a30*/  LDG.E R11, desc[UR4][R6.64] ;  /* 0x00000004060b7981 */ /* 0x000ea2000c1e1900 */
[----:B----4-:R-:W-:-:S04]  /*0a40*/  FADD R8, R8, R9 ;  /* 0x0000000908087221 */ /* 0x010fc80000000000 */
[----:B--2---:R-:W-:-:S05]  /*0a50*/  FADD R9, R8, R11 ;  /* 0x0000000b08097221 */ /* 0x004fca0000000000 */
[----:B------:R1:W-:Y:S04]  /*0a60*/  STG.E desc[UR4][R6.64], R9 ;  /* 0x0000000906007986 */ /* 0x0003e8000c101904 */
[----:B------:R-:W2:Y:S04]  /*0a70*/  LDG.E R8, desc[UR4][R2.64] ;  /* 0x0000000402087981 */ /* 0x000ea8000c1e1900 */
[----:B------:R-:W2:Y:S02]  /*0a80*/  LDG.E R11, desc[UR4][R4.64] ;  /* 0x00000004040b7981 */ /* 0x000ea4000c1e1900 */
[----:B--2---:R-:W-:-:S04]  /*0a90*/  FADD R8, R8, R11 ;  /* 0x0000000b08087221 */ /* 0x004fc80000000000 */
[----:B------:R-:W-:-:S05]  /*0aa0*/  FADD R11, R9, R8 ;  /* 0x00000008090b7221 */ /* 0x000fca0000000000 */
[----:B------:R4:W-:Y:S04]  /*0ab0*/  STG.E desc[UR4][R6.64], R11 ;  /* 0x0000000b06007986 */ /* 0x0009e8000c101904 */
[----:B------:R-:W2:Y:S04]  /*0ac0*/  LDG.E R8, desc[UR4][R2.64] ;  /* 0x0000000402087981 */ /* 0x000ea8000c1e1900 */
[----:B------:R-:W2:Y:S02]  /*0ad0*/  LDG.E R13, desc[UR4][R4.64] ;  /* 0x00000004040d7981 */ /* 0x000ea4000c1e1900 */
[----:B--2---:R-:W-:-:S04]  /*0ae0*/  FADD R8, R8, R13 ;  /* 0x0000000d08087221 */ /* 0x004fc80000000000 */
[----:B------:R-:W-:-:S05]  /*0af0*/  FADD R13, R11, R8 ;  /* 0x000000080b0d7221 */ /* 0x000fca0000000000 */
[----:B------:R4:W-:Y:S04]  /*0b00*/  STG.E desc[UR4][R6.64], R13 ;  /* 0x0000000d06007986 */ /* 0x0009e8000c101904 */
[----:B------:R-:W2:Y:S04]  /*0b10*/  LDG.E R8, desc[UR4][R2.64] ;  /* 0x0000000402087981 */ /* 0x000ea8000c1e1900 */
[----:B-1----:R-:W2:Y:S02]  /*0b20*/  LDG.E R9, desc[UR4][R4.64] ;  /* 0x0000000404097981 */ /* 0x002ea4000c1e1900 */
[----:B--2---:R-:W-:-:S04]  /*0b30*/  FADD R8, R8, R9 ;  /* 0x0000000908087221 */ /* 0x004fc80000000000 */
[----:B------:R-:W-:-:S05]  /*0b40*/  FADD R9, R13, R8 ;  /* 0x000000080d097221 */ /* 0x000fca0000000000 */
[----:B------:R4:W-:Y:S02]  /*0b50*/  STG.E desc[UR4][R6.64], R9 ;  /* 0x0000000906007986 */ /* 0x0009e4000c101904 */
.L_x_3:
[----:B------:R-:W-:Y:S05]  /*0b60*/  @!P1 EXIT ;  /* 0x000000000000994d */ /* 0x000fea0003800000 */
[----:B--234-:R1:W5:Y:S01]  /*0b70*/  LDG.E R9, desc[UR4][R6.64] ;  /* 0x0000000406097981 */ /* 0x01c362000c1e1900 */
[----:B------:R-:W-:-:S07]  /*0b80*/  IADD3 R0, PT, PT, -R0, RZ, RZ ;  /* 0x000000ff00007210 */ /* 0x000fce0007ffe1ff */
.L_x_4:
[----:B--2---:R-:W2:Y:S04]  /*0b90*/  LDG.E R8, desc[UR4][R2.64] ;  /* 0x0000000402087981 */ /* 0x004ea8000c1e1900 */
[----:B------:R-:W2:Y:S01]  /*0ba0*/  LDG.E R11, desc[UR4][R4.64] ;  /* 0x00000004040b7981 */ /* 0x000ea2000c1e1900 */
[----:B------:R-:W-:-:S04]  /*0bb0*/  IADD3 R0, PT, PT, R0, 0x1, RZ ;  /* 0x0000000100007810 */ /* 0x000fc80007ffe0ff */
[----:B------:R-:W-:Y:S01]  /*0bc0*/  ISETP.NE.AND P0, PT, R0, RZ, PT ;  /* 0x000000ff0000720c */ /* 0x000fe20003f05270 */
[----:B--2---:R-:W-:-:S04]  /*0bd0*/  FADD R8, R8, R11 ;  /* 0x0000000b08087221 */ /* 0x004fc80000000000 */
[----:B-----5:R-:W-:-:S05]  /*0be0*/  FADD R9, R8, R9 ;  /* 0x0000000908097221 */ /* 0x020fca0000000000 */
[----:B------:R2:W-:Y:S03]  /*0bf0*/  STG.E desc[UR4][R6.64], R9 ;  /* 0x0000000906007986 */ /* 0x0005e6000c101904 */
[----:B------:R-:W-:Y:S05]  /*0c00*/  @P0 BRA `(.L_x_4) ;  /* 0xfffffffc00e00947 */ /* 0x000fea000383ffff */
[----:B------:R-:W-:Y:S05]  /*0c10*/  EXIT ;  /* 0x000000000000794d */ /* 0x000fea0003800000 */
.L_x_5:
[----:B------:R-:W-:-:S00]  /*0c20*/  BRA `(.L_x_5) ;  /* 0xfffffffc00fc7947 */ /* 0x000fc0000383ffff */
[----:B------:R-:W-:-:S00]  /*0c30*/  NOP ;  /* 0x0000000000007918 */ /* 0x000fc00000000000 */
        /* <DEDUP_REMOVED lines=12> */
.L_x_6:


//--------------------- .nv.shared.reserved.0     --------------------------
	.section	.nv.shared.reserved.0,"aw",@nobits
	.weak		__nv_reservedSMEM_offset_0_alias
	.size		__nv_reservedSMEM_offset_0_alias, 0, 64
	.other		__nv_reservedSMEM_offset_0_alias,@"STO_CUDA_RESERVED_SHARED STV_DEFAULT"
__nv_reservedSMEM_offset_0_alias:
	.zero		0
	.zero		64


//--------------------- .nv.constant0._Z19matrixAddAndComputePfS_S_i --------------------------
	.section	.nv.constant0._Z19matrixAddAndComputePfS_S_i,"a",@progbits
	.sectionflags	@""
	.align	4
.nv.constant0._Z19matrixAddAndComputePfS_S_i:
	.zero		924


//--------------------- SYMBOLS --------------------------

	.type		.nv.reservedSmem.offset0,@object
	.size		.nv.reservedSmem.offset0,0x4
